//
// Generated by NVIDIA NVVM Compiler
//
// Compiler Build ID: CL-36424714
// Cuda compilation tools, release 13.0, V13.0.88
// Based on NVVM 20.0.0
//

.version 9.0
.target sm_100
.address_size 64

	// .globl	_Z16build_mask_tablePciPy
.extern .func  (.param .b32 func_retval0) vprintf
(
	.param .b64 vprintf_param_0,
	.param .b64 vprintf_param_1
)
;
// _ZZ8shift_orPPcPiPyiE4prev has been demoted
// _ZZ8shift_orPPcPiPyiE5found has been demoted
.global .align 1 .b8 $str[25] = {102, 111, 117, 110, 100, 33, 32, 97, 116, 32, 112, 97, 99, 107, 101, 116, 32, 37, 100, 44, 32, 37, 100, 10};

.visible .entry _Z16build_mask_tablePciPy(
	.param .u64 .ptr .align 1 _Z16build_mask_tablePciPy_param_0,
	.param .u32 _Z16build_mask_tablePciPy_param_1,
	.param .u64 .ptr .align 1 _Z16build_mask_tablePciPy_param_2
)
{
	.reg .pred 	%p<2>;
	.reg .b32 	%r<10>;
	.reg .b64 	%rd<11>;

	ld.param.u64 	%rd1, [_Z16build_mask_tablePciPy_param_0];
	ld.param.u32 	%r1, [_Z16build_mask_tablePciPy_param_1];
	ld.param.u64 	%rd2, [_Z16build_mask_tablePciPy_param_2];
	cvta.to.global.u64 	%rd3, %rd2;
	cvta.to.global.u64 	%rd4, %rd1;
	mov.u32 	%r2, %ctaid.x;
	mov.u32 	%r3, %tid.x;
	mul.wide.u32 	%rd5, %r2, 8;
	add.s64 	%rd6, %rd3, %rd5;
	cvt.u64.u32 	%rd7, %r3;
	add.s64 	%rd8, %rd4, %rd7;
	ld.global.s8 	%r4, [%rd8];
	setp.eq.s32 	%p1, %r2, %r4;
	selp.u32 	%r5, 1, 0, %p1;
	not.b32 	%r6, %r3;
	add.s32 	%r7, %r1, %r6;
	shl.b32 	%r8, %r5, %r7;
	not.b32 	%r9, %r8;
	cvt.s64.s32 	%rd9, %r9;
	atom.global.and.b64 	%rd10, [%rd6], %rd9;
	ret;

}
	// .globl	_Z8shift_orPPcPiPyi
.visible .entry _Z8shift_orPPcPiPyi(
	.param .u64 .ptr .align 1 _Z8shift_orPPcPiPyi_param_0,
	.param .u64 .ptr .align 1 _Z8shift_orPPcPiPyi_param_1,
	.param .u64 .ptr .align 1 _Z8shift_orPPcPiPyi_param_2,
	.param .u32 _Z8shift_orPPcPiPyi_param_3
)
{
	.local .align 8 .b8 	__local_depot1[8];
	.reg .b64 	%SP;
	.reg .b64 	%SPL;
	.reg .pred 	%p<9>;
	.reg .b32 	%r<20>;
	.reg .b64 	%rd<35>;
	// demoted variable
	.shared .align 8 .u64 _ZZ8shift_orPPcPiPyiE4prev;
	// demoted variable
	.shared .align 4 .u32 _ZZ8shift_orPPcPiPyiE5found;
	mov.u64 	%SPL, __local_depot1;
	cvta.local.u64 	%SP, %SPL;
	ld.param.u64 	%rd8, [_Z8shift_orPPcPiPyi_param_0];
	ld.param.u64 	%rd9, [_Z8shift_orPPcPiPyi_param_1];
	ld.param.u64 	%rd7, [_Z8shift_orPPcPiPyi_param_2];
	ld.param.u32 	%r7, [_Z8shift_orPPcPiPyi_param_3];
	cvta.to.global.u64 	%rd10, %rd9;
	cvta.to.global.u64 	%rd11, %rd8;
	mov.u32 	%r1, %ctaid.x;
	mul.wide.u32 	%rd12, %r1, 8;
	add.s64 	%rd13, %rd11, %rd12;
	ld.global.u64 	%rd1, [%rd13];
	mul.wide.u32 	%rd14, %r1, 4;
	add.s64 	%rd15, %rd10, %rd14;
	ld.global.u32 	%r2, [%rd15];
	mov.u32 	%r19, %tid.x;
	setp.ne.s32 	%p1, %r19, 0;
	@%p1 bra 	$L__BB1_2;
	mov.b32 	%r8, 0;
	st.shared.u32 	[_ZZ8shift_orPPcPiPyiE5found], %r8;
	mov.b64 	%rd16, -1;
	st.shared.u64 	[_ZZ8shift_orPPcPiPyiE4prev], %rd16;
$L__BB1_2:
	bar.sync 	0;
	ld.shared.u32 	%r9, [_ZZ8shift_orPPcPiPyiE5found];
	setp.ne.s32 	%p2, %r9, 0;
	setp.ge.s32 	%p3, %r19, %r2;
	or.pred  	%p4, %p2, %p3;
	@%p4 bra 	$L__BB1_7;
	sub.s32 	%r11, 65, %r7;
	cvt.u64.u32 	%rd2, %r11;
	cvt.u64.u32 	%rd3, %r19;
	mov.b64 	%rd17, 1;
	shl.b64 	%rd4, %rd17, %r19;
	mov.u32 	%r4, %ntid.x;
	add.u64 	%rd18, %SP, 0;
	add.u64 	%rd5, %SPL, 0;
	cvta.to.global.u64 	%rd6, %rd7;
	cvt.u32.u64 	%r12, %rd2;
	cvt.u32.u64 	%r14, %rd3;
	mov.u64 	%rd32, $str;
$L__BB1_4:
	ld.shared.u64 	%rd19, [_ZZ8shift_orPPcPiPyiE4prev];
	shr.u64 	%rd20, %rd19, %r12;
	bar.sync 	0;
	mov.b64 	%rd21, 0;
	st.shared.u64 	[_ZZ8shift_orPPcPiPyiE4prev], %rd21;
	bar.sync 	0;
	cvt.u64.u32 	%rd22, %r19;
	add.s64 	%rd23, %rd1, %rd22;
	ld.s8 	%r13, [%rd23];
	mul.wide.s32 	%rd24, %r13, 8;
	add.s64 	%rd25, %rd6, %rd24;
	ld.global.u64 	%rd26, [%rd25];
	shl.b64 	%rd27, %rd26, %r14;
	or.b64  	%rd28, %rd27, %rd20;
	atom.shared.or.b64 	%rd29, [_ZZ8shift_orPPcPiPyiE4prev], %rd28;
	bar.sync 	0;
	ld.shared.u64 	%rd30, [_ZZ8shift_orPPcPiPyiE4prev];
	and.b64  	%rd31, %rd30, %rd4;
	setp.ne.s64 	%p5, %rd31, 0;
	@%p5 bra 	$L__BB1_6;
	atom.shared.add.u32 	%r15, [_ZZ8shift_orPPcPiPyiE5found], 1;
	st.local.v2.u32 	[%rd5], {%r1, %r19};
	cvta.global.u64 	%rd33, %rd32;
	{ // callseq 0, 0
	.param .b64 param0;
	st.param.b64 	[param0], %rd33;
	.param .b64 param1;
	st.param.b64 	[param1], %rd18;
	.param .b32 retval0;
	call.uni (retval0), 
	vprintf, 
	(
	param0, 
	param1
	);
	ld.param.b32 	%r16, [retval0];
	} // callseq 0
$L__BB1_6:
	bar.sync 	0;
	add.s32 	%r19, %r19, %r4;
	ld.shared.u32 	%r18, [_ZZ8shift_orPPcPiPyiE5found];
	setp.eq.s32 	%p6, %r18, 0;
	setp.lt.s32 	%p7, %r19, %r2;
	and.pred  	%p8, %p6, %p7;
	@%p8 bra 	$L__BB1_4;
$L__BB1_7:
	ret;

}


// ===== COMPILED SASS (sm_100) =====

	.target	sm_100

	.elftype	@"ET_EXEC"


//--------------------- .note.nv.tkinfo           --------------------------
	.section	.note.nv.tkinfo,"",@"SHT_NOTE"
	.sectionflags	@"SHF_NOTE_NV_TKINFO"
	.tkinfo
        /*0018*/ 	.word	0x00000002
        /*0030*/ 	.string	""
        /*0030*/ 	.string	"ptxas"
        /*0030*/ 	.string	"Cuda compilation tools, release 13.0, V13.0.88"
        /*0030*/ 	.string	"Build cuda_13.0.r13.0/compiler.36424714_0"
        /*0030*/ 	.string	"-arch sm_100 -m 64 "



//--------------------- .note.nv.cuinfo           --------------------------
	.section	.note.nv.cuinfo,"",@"SHT_NOTE"
	.sectionflags	@"SHF_NOTE_NV_CUINFO"
        /*0018*/ 	.short	0x0002
        /*001a*/ 	.short	0x0064
        /*001c*/ 	.short	0x0082
	.zero		2


//--------------------- .nv.info                  --------------------------
	.section	.nv.info,"",@"SHT_CUDA_INFO"
	.align	4


	//----- nvinfo : EIATTR_REGCOUNT
	.align		4
        /*0000*/ 	.byte	0x04, 0x2f
        /*0002*/ 	.short	(.L_2 - .L_1)
	.align		4
.L_1:
        /*0004*/ 	.word	index@(_Z16build_mask_tablePciPy)
        /*0008*/ 	.word	0x0000000c


	//----- nvinfo : EIATTR_FRAME_SIZE
	.align		4
.L_2:
        /*000c*/ 	.byte	0x04, 0x11
        /*000e*/ 	.short	(.L_4 - .L_3)
	.align		4
.L_3:
        /*0010*/ 	.word	index@(_Z16build_mask_tablePciPy)
        /*0014*/ 	.word	0x00000000


	//----- nvinfo : EIATTR_REGCOUNT
	.align		4
.L_4:
        /*0018*/ 	.byte	0x04, 0x2f
        /*001a*/ 	.short	(.L_6 - .L_5)
	.align		4
.L_5:
        /*001c*/ 	.word	index@(_Z8shift_orPPcPiPyi)
        /*0020*/ 	.word	0x0000001e


	//----- nvinfo : EIATTR_FRAME_SIZE
	.align		4
.L_6:
        /*0024*/ 	.byte	0x04, 0x11
        /*0026*/ 	.short	(.L_8 - .L_7)
	.align		4
.L_7:
        /*0028*/ 	.word	index@(_Z8shift_orPPcPiPyi)
        /*002c*/ 	.word	0x00000008


	//----- nvinfo : EIATTR_MIN_STACK_SIZE
	.align		4
.L_8:
        /*0030*/ 	.byte	0x04, 0x12
        /*0032*/ 	.short	(.L_10 - .L_9)
	.align		4
.L_9:
        /*0034*/ 	.word	index@(_Z8shift_orPPcPiPyi)
        /*0038*/ 	.word	0x00000008


	//----- nvinfo : EIATTR_MIN_STACK_SIZE
	.align		4
.L_10:
        /*003c*/ 	.byte	0x04, 0x12
        /*003e*/ 	.short	(.L_12 - .L_11)
	.align		4
.L_11:
        /*0040*/ 	.word	index@(_Z16build_mask_tablePciPy)
        /*0044*/ 	.word	0x00000000
.L_12:


//--------------------- .nv.compat                --------------------------
	.section	.nv.compat,"",@"SHT_CUDA_COMPAT_INFO"
	.align	4
        /*0000*/ 	.byte	0x02, 0x09, 0x00, 0x00, 0x02, 0x02, 0x01, 0x00, 0x02, 0x05, 0x05, 0x00, 0x03, 0x07, 0x01, 0x01
        /*0010*/ 	.byte	0x02, 0x03, 0x00, 0x00, 0x02, 0x06, 0x01, 0x00, 0x04, 0x0b, 0x08, 0x00, 0x09, 0x00, 0x00, 0x00
        /*0020*/ 	.byte	0x00, 0x00, 0x00, 0x00


//--------------------- .nv.info._Z8shift_orPPcPiPyi --------------------------
	.section	.nv.info._Z8shift_orPPcPiPyi,"",@"SHT_CUDA_INFO"
	.sectionflags	@""
	.align	4


	//----- nvinfo : EIATTR_CUDA_API_VERSION
	.align		4
        /*0000*/ 	.byte	0x04, 0x37
        /*0002*/ 	.short	(.L_14 - .L_13)
.L_13:
        /*0004*/ 	.word	0x00000082


	//----- nvinfo : EIATTR_KPARAM_INFO
	.align		4
.L_14:
        /*0008*/ 	.byte	0x04, 0x17
        /*000a*/ 	.short	(.L_16 - .L_15)
.L_15:
        /*000c*/ 	.word	0x00000000
        /*0010*/ 	.short	0x0003
        /*0012*/ 	.short	0x0018
        /*0014*/ 	.byte	0x00, 0xf0, 0x11, 0x00


	//----- nvinfo : EIATTR_KPARAM_INFO
	.align		4
.L_16:
        /*0018*/ 	.byte	0x04, 0x17
        /*001a*/ 	.short	(.L_18 - .L_17)
.L_17:
        /*001c*/ 	.word	0x00000000
        /*0020*/ 	.short	0x0002
        /*0022*/ 	.short	0x0010
        /*0024*/ 	.byte	0x00, 0xf5, 0x21, 0x00


	//----- nvinfo : EIATTR_KPARAM_INFO
	.align		4
.L_18:
        /*0028*/ 	.byte	0x04, 0x17
        /*002a*/ 	.short	(.L_20 - .L_19)
.L_19:
        /*002c*/ 	.word	0x00000000
        /*0030*/ 	.short	0x0001
        /*0032*/ 	.short	0x0008
        /*0034*/ 	.byte	0x00, 0xf5, 0x21, 0x00


	//----- nvinfo : EIATTR_KPARAM_INFO
	.align		4
.L_20:
        /*0038*/ 	.byte	0x04, 0x17
        /*003a*/ 	.short	(.L_22 - .L_21)
.L_21:
        /*003c*/ 	.word	0x00000000
        /*0040*/ 	.short	0x0000
        /*0042*/ 	.short	0x0000
        /*0044*/ 	.byte	0x00, 0xf5, 0x21, 0x00


	//----- nvinfo : EIATTR_SPARSE_MMA_MASK
	.align		4
.L_22:
        /*0048*/ 	.byte	0x03, 0x50
        /*004a*/ 	.short	0x0000


	//----- nvinfo : EIATTR_MAXREG_COUNT
	.align		4
        /*004c*/ 	.byte	0x03, 0x1b
        /*004e*/ 	.short	0x00ff


	//----- nvinfo : EIATTR_NUM_BARRIERS
	.align		4
        /*0050*/ 	.byte	0x02, 0x4c
        /*0052*/ 	.byte	0x01
	.zero		1


	//----- nvinfo : EIATTR_EXTERNS
	.align		4
        /*0054*/ 	.byte	0x04, 0x0f
        /*0056*/ 	.short	(.L_24 - .L_23)


	//   ....[0]....
	.align		4
.L_23:
        /*0058*/ 	.word	index@(vprintf)


	//----- nvinfo : EIATTR_MERCURY_ISA_VERSION
	.align		4
.L_24:
        /*005c*/ 	.byte	0x03, 0x5f
        /*005e*/ 	.short	0x0101


	//----- nvinfo : EIATTR_VRC_CTA_INIT_COUNT
	.align		4
        /*0060*/ 	.byte	0x02, 0x4a
	.zero		1
	.zero		1


	//----- nvinfo : EIATTR_SYSCALL_OFFSETS
	.align		4
        /*0064*/ 	.byte	0x04, 0x46
        /*0066*/ 	.short	(.L_26 - .L_25)


	//   ....[0]....
.L_25:
        /*0068*/ 	.word	0x00000500


	//----- nvinfo : EIATTR_EXIT_INSTR_OFFSETS
	.align		4
.L_26:
        /*006c*/ 	.byte	0x04, 0x1c
        /*006e*/ 	.short	(.L_28 - .L_27)


	//   ....[0]....
.L_27:
        /*0070*/ 	.word	0x000001b0


	//   ....[1]....
        /*0074*/ 	.word	0x000005b0


	//----- nvinfo : EIATTR_CRS_STACK_SIZE
	.align		4
.L_28:
        /*0078*/ 	.byte	0x04, 0x1e
        /*007a*/ 	.short	(.L_30 - .L_29)
.L_29:
        /*007c*/ 	.word	0x00000000


	//----- nvinfo : EIATTR_CBANK_PARAM_SIZE
	.align		4
.L_30:
        /*0080*/ 	.byte	0x03, 0x19
        /*0082*/ 	.short	0x001c


	//----- nvinfo : EIATTR_PARAM_CBANK
	.align		4
        /*0084*/ 	.byte	0x04, 0x0a
        /*0086*/ 	.short	(.L_32 - .L_31)
	.align		4
.L_31:
        /*0088*/ 	.word	index@(.nv.constant0._Z8shift_orPPcPiPyi)
        /*008c*/ 	.short	0x0380
        /*008e*/ 	.short	0x001c


	//----- nvinfo : EIATTR_SW_WAR
	.align		4
.L_32:
        /*0090*/ 	.byte	0x04, 0x36
        /*0092*/ 	.short	(.L_34 - .L_33)
.L_33:
        /*0094*/ 	.word	0x00000008
.L_34:


//--------------------- .nv.info._Z16build_mask_tablePciPy --------------------------
	.section	.nv.info._Z16build_mask_tablePciPy,"",@"SHT_CUDA_INFO"
	.sectionflags	@""
	.align	4


	//----- nvinfo : EIATTR_CUDA_API_VERSION
	.align		4
        /*0000*/ 	.byte	0x04, 0x37
        /*0002*/ 	.short	(.L_36 - .L_35)
.L_35:
        /*0004*/ 	.word	0x00000082


	//----- nvinfo : EIATTR_KPARAM_INFO
	.align		4
.L_36:
        /*0008*/ 	.byte	0x04, 0x17
        /*000a*/ 	.short	(.L_38 - .L_37)
.L_37:
        /*000c*/ 	.word	0x00000000
        /*0010*/ 	.short	0x0002
        /*0012*/ 	.short	0x0010
        /*0014*/ 	.byte	0x00, 0xf5, 0x21, 0x00


	//----- nvinfo : EIATTR_KPARAM_INFO
	.align		4
.L_38:
        /*0018*/ 	.byte	0x04, 0x17
        /*001a*/ 	.short	(.L_40 - .L_39)
.L_39:
        /*001c*/ 	.word	0x00000000
        /*0020*/ 	.short	0x0001
        /*0022*/ 	.short	0x0008
        /*0024*/ 	.byte	0x00, 0xf0, 0x11, 0x00


	//----- nvinfo : EIATTR_KPARAM_INFO
	.align		4
.L_40:
        /*0028*/ 	.byte	0x04, 0x17
        /*002a*/ 	.short	(.L_42 - .L_41)
.L_41:
        /*002c*/ 	.word	0x00000000
        /*0030*/ 	.short	0x0000
        /*0032*/ 	.short	0x0000
        /*0034*/ 	.byte	0x00, 0xf5, 0x21, 0x00


	//----- nvinfo : EIATTR_SPARSE_MMA_MASK
	.align		4
.L_42:
        /*0038*/ 	.byte	0x03, 0x50
        /*003a*/ 	.short	0x0000


	//----- nvinfo : EIATTR_MAXREG_COUNT
	.align		4
        /*003c*/ 	.byte	0x03, 0x1b
        /*003e*/ 	.short	0x00ff


	//----- nvinfo : EIATTR_MERCURY_ISA_VERSION
	.align		4
        /*0040*/ 	.byte	0x03, 0x5f
        /*0042*/ 	.short	0x0101


	//----- nvinfo : EIATTR_VRC_CTA_INIT_COUNT
	.align		4
        /*0044*/ 	.byte	0x02, 0x4a
	.zero		1
	.zero		1


	//----- nvinfo : EIATTR_EXIT_INSTR_OFFSETS
	.align		4
        /*0048*/ 	.byte	0x04, 0x1c
        /*004a*/ 	.short	(.L_44 - .L_43)


	//   ....[0]....
.L_43:
        /*004c*/ 	.word	0x00000130


	//----- nvinfo : EIATTR_CBANK_PARAM_SIZE
	.align		4
.L_44:
        /*0050*/ 	.byte	0x03, 0x19
        /*0052*/ 	.short	0x0018


	//----- nvinfo : EIATTR_PARAM_CBANK
	.align		4
        /*0054*/ 	.byte	0x04, 0x0a
        /*0056*/ 	.short	(.L_46 - .L_45)
	.align		4
.L_45:
        /*0058*/ 	.word	index@(.nv.constant0._Z16build_mask_tablePciPy)
        /*005c*/ 	.short	0x0380
        /*005e*/ 	.short	0x0018


	//----- nvinfo : EIATTR_SW_WAR
	.align		4
.L_46:
        /*0060*/ 	.byte	0x04, 0x36
        /*0062*/ 	.short	(.L_48 - .L_47)
.L_47:
        /*0064*/ 	.word	0x00000008
.L_48:


//--------------------- .nv.callgraph             --------------------------
	.section	.nv.callgraph,"",@"SHT_CUDA_CALLGRAPH"
	.align	4
	.sectionentsize	8
	.align		4
        /*0000*/ 	.word	0x00000000
	.align		4
        /*0004*/ 	.word	0xffffffff
	.align		4
        /*0008*/ 	.word	index@(_Z8shift_orPPcPiPyi)
	.align		4
        /*000c*/ 	.word	index@(vprintf)
	.align		4
        /*0010*/ 	.word	0x00000000
	.align		4
        /*0014*/ 	.word	0xfffffffe
	.align		4
        /*0018*/ 	.word	0x00000000
	.align		4
        /*001c*/ 	.word	0xfffffffd
	.align		4
        /*0020*/ 	.word	0x00000000
	.align		4
        /*0024*/ 	.word	0xfffffffc


//--------------------- .nv.constant4             --------------------------
	.section	.nv.constant4,"a",@progbits
	.align	8
	.align		8
.nv.constant4:
        /*0000*/ 	.dword	vprintf
	.align		8
        /*0008*/ 	.dword	$str


//--------------------- .text._Z8shift_orPPcPiPyi --------------------------
	.section	.text._Z8shift_orPPcPiPyi,"ax",@progbits
	.align	128
        .global         _Z8shift_orPPcPiPyi
        .type           _Z8shift_orPPcPiPyi,@function
        .size           _Z8shift_orPPcPiPyi,(.L_x_6 - _Z8shift_orPPcPiPyi)
        .other          _Z8shift_orPPcPiPyi,@"STO_CUDA_ENTRY STV_DEFAULT"
_Z8shift_orPPcPiPyi:
.text._Z8shift_orPPcPiPyi:
[----:B------:R-:W0:Y:S01]  /*0000*/  LDC R1, c[0x0][0x37c] ;  /* 0x0000df00ff017b82 */ /* 0x000e220000000800 */
[----:B------:R-:W1:Y:S07]  /*0010*/  S2R R16, SR_CTAID.X ;  /* 0x0000000000107919 */ /* 0x000e6e0000002500 */
[----:B------:R-:W1:Y:S01]  /*0020*/  LDC.64 R24, c[0x0][0x388] ;  /* 0x0000e200ff187b82 */ /* 0x000e620000000a00 */
[----:B------:R-:W2:Y:S01]  /*0030*/  LDCU.64 UR36, c[0x0][0x358] ;  /* 0x00006b00ff2477ac */ /* 0x000ea20008000a00 */
[----:B0-----:R-:W-:-:S06]  /*0040*/  VIADD R1, R1, 0xfffffff8 ;  /* 0xfffffff801017836 */ /* 0x001fcc0000000000 */
[----:B------:R-:W0:Y:S01]  /*0050*/  LDC.64 R26, c[0x0][0x380] ;  /* 0x0000e000ff1a7b82 */ /* 0x000e220000000a00 */
[----:B-1----:R-:W-:-:S06]  /*0060*/  IMAD.WIDE.U32 R24, R16, 0x4, R24 ;  /* 0x0000000410187825 */ /* 0x002fcc00078e0018 */
[----:B--2---:R-:W2:Y:S01]  /*0070*/  LDG.E R24, desc[UR36][R24.64] ;  /* 0x0000002418187981 */ /* 0x004ea2000c1e1900 */
[----:B------:R-:W1:Y:S01]  /*0080*/  S2R R17, SR_TID.X ;  /* 0x0000000000117919 */ /* 0x000e620000002100 */
[----:B------:R-:W3:Y:S01]  /*0090*/  S2UR UR5, SR_CgaCtaId ;  /* 0x00000000000579c3 */ /* 0x000ee20000008800 */
[----:B------:R-:W-:Y:S01]  /*00a0*/  UMOV UR4, 0x400 ;  /* 0x0000040000047882 */ /* 0x000fe20000000000 */
[----:B0-----:R-:W-:-:S06]  /*00b0*/  IMAD.WIDE.U32 R26, R16, 0x8, R26 ;  /* 0x00000008101a7825 */ /* 0x001fcc00078e001a */
[----:B------:R-:W5:Y:S01]  /*00c0*/  LDG.E.64 R26, desc[UR36][R26.64] ;  /* 0x000000241a1a7981 */ /* 0x000f62000c1e1b00 */
[----:B---3--:R-:W-:Y:S01]  /*00d0*/  ULEA UR4, UR5, UR4, 0x18 ;  /* 0x0000000405047291 */ /* 0x008fe2000f8ec0ff */
[----:B------:R-:W0:Y:S01]  /*00e0*/  LDCU UR5, c[0x0][0x2fc] ;  /* 0x00005f80ff0577ac */ /* 0x000e220008000800 */
[----:B-1----:R-:W-:-:S13]  /*00f0*/  ISETP.NE.AND P0, PT, R17, RZ, PT ;  /* 0x000000ff1100720c */ /* 0x002fda0003f05270 */
[----:B------:R-:W-:Y:S01]  /*0100*/  @!P0 IMAD.MOV.U32 R4, RZ, RZ, -0x1 ;  /* 0xffffffffff048424 */ /* 0x000fe200078e00ff */
[----:B------:R-:W-:Y:S01]  /*0110*/  @!P0 STS [UR4+0x8], RZ ;  /* 0x000008ffff008988 */ /* 0x000fe20008000804 */
[----:B------:R-:W-:-:S05]  /*0120*/  @!P0 IMAD.MOV.U32 R5, RZ, RZ, -0x1 ;  /* 0xffffffffff058424 */ /* 0x000fca00078e00ff */
[----:B------:R-:W-:Y:S01]  /*0130*/  @!P0 STS.64 [UR4], R4 ;  /* 0x00000004ff008988 */ /* 0x000fe20008000a04 */
[----:B------:R-:W-:Y:S06]  /*0140*/  BAR.SYNC.DEFER_BLOCKING 0x0 ;  /* 0x0000000000007b1d */ /* 0x000fec0000010000 */
[----:B------:R-:W1:Y:S01]  /*0150*/  LDS R0, [UR4+0x8] ;  /* 0x00000804ff007984 */ /* 0x000e620008000800 */
[----:B------:R-:W3:Y:S02]  /*0160*/  LDCU UR4, c[0x0][0x2f8] ;  /* 0x00005f00ff0477ac */ /* 0x000ee40008000800 */
[----:B---3--:R-:W-:-:S05]  /*0170*/  IADD3 R2, P1, PT, R1, UR4, RZ ;  /* 0x0000000401027c10 */ /* 0x008fca000ff3e0ff */
[----:B0-----:R-:W-:Y:S01]  /*0180*/  IMAD.X R18, RZ, RZ, UR5, P1 ;  /* 0x00000005ff127e24 */ /* 0x001fe200088e06ff */
[----:B--2---:R-:W-:-:S04]  /*0190*/  ISETP.GE.AND P0, PT, R17, R24, PT ;  /* 0x000000181100720c */ /* 0x004fc80003f06270 */
[----:B-1----:R-:W-:-:S13]  /*01a0*/  ISETP.NE.OR P0, PT, R0, RZ, P0 ;  /* 0x000000ff0000720c */ /* 0x002fda0000705670 */
[----:B------:R-:W-:Y:S05]  /*01b0*/  @P0 EXIT ;  /* 0x000000000000094d */ /* 0x000fea0003800000 */
[----:B------:R-:W0:Y:S01]  /*01c0*/  LDCU UR38, c[0x0][0x398] ;  /* 0x00007300ff2677ac */ /* 0x000e220008000800 */
[----:B------:R-:W-:Y:S02]  /*01d0*/  IMAD.MOV.U32 R0, RZ, RZ, 0x1 ;  /* 0x00000001ff007424 */ /* 0x000fe400078e00ff */
[----:B------:R-:W-:Y:S01]  /*01e0*/  IMAD.MOV.U32 R19, RZ, RZ, R17 ;  /* 0x000000ffff137224 */ /* 0x000fe200078e0011 */
[----:B------:R-:W1:Y:S02]  /*01f0*/  LDCU UR39, c[0x0][0x360] ;  /* 0x00006c00ff2777ac */ /* 0x000e640008000800 */
[CC--:B------:R-:W-:Y:S02]  /*0200*/  SHF.L.U64.HI R22, R0.reuse, R17.reuse, RZ ;  /* 0x0000001100167219 */ /* 0x0c0fe400000102ff */
[----:B------:R-:W-:Y:S01]  /*0210*/  SHF.L.U32 R23, R0, R17, RZ ;  /* 0x0000001100177219 */ /* 0x000fe200000006ff */
[----:B0-----:R-:W-:-:S12]  /*0220*/  UIADD3 UR38, UPT, UPT, -UR38, 0x41, URZ ;  /* 0x0000004126267890 */ /* 0x001fd8000fffe1ff */
.L_x_3:
[----:B------:R-:W0:Y:S01]  /*0230*/  S2R R0, SR_CgaCtaId ;  /* 0x0000000000007919 */ /* 0x000e220000008800 */
[----:B------:R-:W-:Y:S01]  /*0240*/  MOV R3, 0x400 ;  /* 0x0000040000037802 */ /* 0x000fe20000000f00 */
[----:B------:R-:W-:Y:S05]  /*0250*/  YIELD ;  /* 0x0000000000007946 */ /* 0x000fea0003800000 */
[----:B------:R-:W-:Y:S05]  /*0260*/  WARPSYNC.ALL ;  /* 0x0000000000007948 */ /* 0x000fea0003800000 */
[----:B-----5:R-:W-:Y:S01]  /*0270*/  IADD3 R10, P0, PT, R26, R17, RZ ;  /* 0x000000111a0a7210 */ /* 0x020fe20007f1e0ff */
[----:B------:R-:W2:Y:S04]  /*0280*/  LDC.64 R6, c[0x0][0x390] ;  /* 0x0000e400ff067b82 */ /* 0x000ea80000000a00 */
[----:B------:R-:W-:Y:S01]  /*0290*/  IMAD.X R11, RZ, RZ, R27, P0 ;  /* 0x000000ffff0b7224 */ /* 0x000fe200000e061b */
[----:B0-----:R-:W-:-:S05]  /*02a0*/  LEA R9, R0, R3, 0x18 ;  /* 0x0000000300097211 */ /* 0x001fca00078ec0ff */
[----:B------:R-:W0:Y:S01]  /*02b0*/  LDS.64 R4, [R9] ;  /* 0x0000000009047984 */ /* 0x000e220000000a00 */
[----:B------:R-:W-:Y:S06]  /*02c0*/  BAR.SYNC.DEFER_BLOCKING 0x0 ;  /* 0x0000000000007b1d */ /* 0x000fec0000010000 */
[----:B------:R3:W-:Y:S02]  /*02d0*/  STS.64 [R9], RZ ;  /* 0x000000ff09007388 */ /* 0x0007e40000000a00 */
[----:B------:R-:W-:Y:S06]  /*02e0*/  BAR.SYNC.DEFER_BLOCKING 0x0 ;  /* 0x0000000000007b1d */ /* 0x000fec0000010000 */
[----:B------:R-:W2:Y:S02]  /*02f0*/  LD.E.S8 R11, desc[UR36][R10.64] ;  /* 0x000000240a0b7980 */ /* 0x000ea4000c101300 */
[----:B--2---:R-:W-:-:S06]  /*0300*/  IMAD.WIDE R6, R11, 0x8, R6 ;  /* 0x000000080b067825 */ /* 0x004fcc00078e0206 */
[----:B------:R-:W2:Y:S01]  /*0310*/  LDG.E.64 R6, desc[UR36][R6.64] ;  /* 0x0000002406067981 */ /* 0x000ea2000c1e1b00 */
[--C-:B0-----:R-:W-:Y:S01]  /*0320*/  SHF.R.U64 R13, R4, UR38, R5.reuse ;  /* 0x00000026040d7c19 */ /* 0x101fe20008001205 */
[----:B------:R-:W-:Y:S01]  /*0330*/  BSSY.RECONVERGENT B0, `(.L_x_0) ;  /* 0x000000b000007945 */ /* 0x000fe20003800200 */
[----:B------:R-:W-:Y:S02]  /*0340*/  SHF.R.U32.HI R8, RZ, UR38, R5 ;  /* 0x00000026ff087c19 */ /* 0x000fe40008011605 */
[CC--:B--2---:R-:W-:Y:S02]  /*0350*/  SHF.L.U32 R4, R6.reuse, R19.reuse, RZ ;  /* 0x0000001306047219 */ /* 0x0c4fe400000006ff */
[----:B------:R-:W-:Y:S02]  /*0360*/  SHF.L.U64.HI R5, R6, R19, R7 ;  /* 0x0000001306057219 */ /* 0x000fe40000010207 */
[----:B------:R-:W-:Y:S02]  /*0370*/  LOP3.LUT R13, R4, R13, RZ, 0xfc, !PT ;  /* 0x0000000d040d7212 */ /* 0x000fe400078efcff */
[----:B---3--:R-:W-:-:S07]  /*0380*/  LOP3.LUT R15, R5, R8, RZ, 0xfc, !PT ;  /* 0x00000008050f7212 */ /* 0x008fce00078efcff */
.L_x_1:
[----:B------:R-:W0:Y:S02]  /*0390*/  LDS.64 R4, [R9] ;  /* 0x0000000009047984 */ /* 0x000e240000000a00 */
[----:B0-----:R-:W-:Y:S02]  /*03a0*/  LOP3.LUT R6, R4, R13, RZ, 0xfc, !PT ;  /* 0x0000000d04067212 */ /* 0x001fe400078efcff */
[----:B------:R-:W-:-:S05]  /*03b0*/  LOP3.LUT R7, R5, R15, RZ, 0xfc, !PT ;  /* 0x0000000f05077212 */ /* 0x000fca00078efcff */
[----:B------:R-:W0:Y:S02]  /*03c0*/  ATOMS.CAST.SPIN.64 P0, [R9], R4, R6 ;  /* 0x000000040900758d */ /* 0x000e240001800406 */
[----:B0-----:R-:W-:Y:S05]  /*03d0*/  @!P0 BRA `(.L_x_1) ;  /* 0xfffffffc00ec8947 */ /* 0x001fea000383ffff */
[----:B-1----:R-:W-:Y:S05]  /*03e0*/  BSYNC.RECONVERGENT B0 ;  /* 0x0000000000007941 */ /* 0x002fea0003800200 */
.L_x_0:
[----:B------:R-:W-:Y:S06]  /*03f0*/  BAR.SYNC.DEFER_BLOCKING 0x0 ;  /* 0x0000000000007b1d */ /* 0x000fec0000010000 */
[----:B------:R-:W0:Y:S02]  /*0400*/  LDS.64 R4, [R9] ;  /* 0x0000000009047984 */ /* 0x000e240000000a00 */
[----:B0-----:R-:W-:-:S04]  /*0410*/  LOP3.LUT P0, RZ, R4, R23, RZ, 0xc0, !PT ;  /* 0x0000001704ff7212 */ /* 0x001fc8000780c0ff */
[----:B------:R-:W-:-:S13]  /*0420*/  LOP3.LUT P0, RZ, R5, R22, RZ, 0xc0, P0 ;  /* 0x0000001605ff7212 */ /* 0x000fda000000c0ff */
[----:B------:R-:W-:Y:S05]  /*0430*/  @P0 BRA `(.L_x_2) ;  /* 0x0000000000340947 */ /* 0x000fea0003800000 */
[----:B------:R-:W-:Y:S01]  /*0440*/  VIADD R3, R3, 0x8 ;  /* 0x0000000803037836 */ /* 0x000fe20000000000 */
[----:B------:R-:W-:Y:S01]  /*0450*/  MOV R8, 0x0 ;  /* 0x0000000000087802 */ /* 0x000fe20000000f00 */
[----:B------:R0:W-:Y:S01]  /*0460*/  STL.64 [R1], R16 ;  /* 0x0000001001007387 */ /* 0x0001e20000100a00 */
[----:B------:R-:W1:Y:S01]  /*0470*/  LDCU.64 UR4, c[0x4][0x8] ;  /* 0x01000100ff0477ac */ /* 0x000e620008000a00 */
[----:B------:R-:W-:Y:S01]  /*0480*/  IMAD.MOV.U32 R6, RZ, RZ, R2 ;  /* 0x000000ffff067224 */ /* 0x000fe200078e0002 */
[----:B------:R-:W-:Y:S01]  /*0490*/  LEA R0, R0, R3, 0x18 ;  /* 0x0000000300007211 */ /* 0x000fe200078ec0ff */
[----:B------:R-:W-:Y:S01]  /*04a0*/  IMAD.MOV.U32 R7, RZ, RZ, R18 ;  /* 0x000000ffff077224 */ /* 0x000fe200078e0012 */
[----:B------:R-:W2:Y:S03]  /*04b0*/  LDC.64 R8, c[0x4][R8] ;  /* 0x0100000008087b82 */ /* 0x000ea60000000a00 */
[----:B------:R0:W-:Y:S01]  /*04c0*/  ATOMS.POPC.INC.32 RZ, [R0+URZ] ;  /* 0x0000000000ff7f8c */ /* 0x0001e2000d8000ff */
[----:B-1----:R-:W-:-:S02]  /*04d0*/  IMAD.U32 R4, RZ, RZ, UR4 ;  /* 0x00000004ff047e24 */ /* 0x002fc4000f8e00ff */
[----:B0-----:R-:W-:-:S07]  /*04e0*/  IMAD.U32 R5, RZ, RZ, UR5 ;  /* 0x00000005ff057e24 */ /* 0x001fce000f8e00ff */
[----:B------:R-:W-:-:S07]  /*04f0*/  LEPC R20, `(.L_x_2) ;  /* 0x000000001014794e */ /* 0x000fce0000000000 */
[----:B--2---:R-:W-:Y:S05]  /*0500*/  CALL.ABS.NOINC R8 ;  /* 0x0000000008007343 */ /* 0x004fea0003c00000 */
.L_x_2:
[----:B------:R-:W-:Y:S05]  /*0510*/  WARPSYNC.ALL ;  /* 0x0000000000007948 */ /* 0x000fea0003800000 */
[----:B------:R-:W0:Y:S08]  /*0520*/  S2UR UR5, SR_CgaCtaId ;  /* 0x00000000000579c3 */ /* 0x000e300000008800 */
[----:B------:R-:W-:Y:S01]  /*0530*/  BAR.SYNC.DEFER_BLOCKING 0x0 ;  /* 0x0000000000007b1d */ /* 0x000fe20000010000 */
[----:B------:R-:W-:-:S05]  /*0540*/  VIADD R17, R17, UR39 ;  /* 0x0000002711117c36 */ /* 0x000fca0008000000 */
[----:B------:R-:W-:Y:S01]  /*0550*/  UMOV UR4, 0x400 ;  /* 0x0000040000047882 */ /* 0x000fe20000000000 */
[----:B------:R-:W-:Y:S01]  /*0560*/  ISETP.GE.AND P0, PT, R17, R24, PT ;  /* 0x000000181100720c */ /* 0x000fe20003f06270 */
[----:B0-----:R-:W-:-:S09]  /*0570*/  ULEA UR4, UR5, UR4, 0x18 ;  /* 0x0000000405047291 */ /* 0x001fd2000f8ec0ff */
[----:B------:R-:W0:Y:S02]  /*0580*/  LDS R0, [UR4+0x8] ;  /* 0x00000804ff007984 */ /* 0x000e240008000800 */
[----:B0-----:R-:W-:-:S13]  /*0590*/  ISETP.EQ.AND P1, PT, R0, RZ, PT ;  /* 0x000000ff0000720c */ /* 0x001fda0003f22270 */
[----:B------:R-:W-:Y:S05]  /*05a0*/  @!P0 BRA P1, `(.L_x_3) ;  /* 0xfffffffc00208947 */ /* 0x000fea000083ffff */
[----:B------:R-:W-:Y:S05]  /*05b0*/  EXIT ;  /* 0x000000000000794d */ /* 0x000fea0003800000 */
.L_x_4:
[----:B------:R-:W-:-:S00]  /*05c0*/  BRA `(.L_x_4) ;  /* 0xfffffffc00fc7947 */ /* 0x000fc0000383ffff */
[----:B------:R-:W-:-:S00]  /*05d0*/  NOP ;  /* 0x0000000000007918 */ /* 0x000fc00000000000 */
        /* <DEDUP_REMOVED lines=10> */
.L_x_6:


//--------------------- .text._Z16build_mask_tablePciPy --------------------------
	.section	.text._Z16build_mask_tablePciPy,"ax",@progbits
	.align	128
        .global         _Z16build_mask_tablePciPy
        .type           _Z16build_mask_tablePciPy,@function
        .size           _Z16build_mask_tablePciPy,(.L_x_7 - _Z16build_mask_tablePciPy)
        .other          _Z16build_mask_tablePciPy,@"STO_CUDA_ENTRY STV_DEFAULT"
_Z16build_mask_tablePciPy:
.text._Z16build_mask_tablePciPy:
[----:B------:R-:W-:Y:S01]  /*0000*/  LDC R1, c[0x0][0x37c] ;  /* 0x0000df00ff017b82 */ /* 0x000fe20000000800 */
[----:B------:R-:W0:Y:S01]  /*0010*/  S2R R0, SR_TID.X ;  /* 0x0000000000007919 */ /* 0x000e220000002100 */
[----:B------:R-:W0:Y:S06]  /*0020*/  LDCU.64 UR6, c[0x0][0x380] ;  /* 0x00007000ff0677ac */ /* 0x000e2c0008000a00 */
[----:B------:R-:W1:Y:S01]  /*0030*/  LDC.64 R6, c[0x0][0x390] ;  /* 0x0000e400ff067b82 */ /* 0x000e620000000a00 */
[----:B------:R-:W2:Y:S01]  /*0040*/  LDCU.64 UR4, c[0x0][0x358] ;  /* 0x00006b00ff0477ac */ /* 0x000ea20008000a00 */
[----:B0-----:R-:W-:Y:S01]  /*0050*/  IADD3 R2, P0, PT, R0, UR6, RZ ;  /* 0x0000000600027c10 */ /* 0x001fe2000ff1e0ff */
[----:B------:R-:W0:Y:S01]  /*0060*/  S2R R9, SR_CTAID.X ;  /* 0x0000000000097919 */ /* 0x000e220000002500 */
[----:B------:R-:W3:Y:S03]  /*0070*/  LDCU UR6, c[0x0][0x388] ;  /* 0x00007100ff0677ac */ /* 0x000ee60008000800 */
[----:B------:R-:W-:-:S05]  /*0080*/  IMAD.X R3, RZ, RZ, UR7, P0 ;  /* 0x00000007ff037e24 */ /* 0x000fca00080e06ff */
[----:B--2---:R-:W0:Y:S01]  /*0090*/  LDG.E.S8 R2, desc[UR4][R2.64] ;  /* 0x0000000402027981 */ /* 0x004e22000c1e1300 */
[----:B------:R-:W-:-:S05]  /*00a0*/  LOP3.LUT R0, RZ, R0, RZ, 0x33, !PT ;  /* 0x00000000ff007212 */ /* 0x000fca00078e33ff */
[----:B---3--:R-:W-:Y:S01]  /*00b0*/  VIADD R5, R0, UR6 ;  /* 0x0000000600057c36 */ /* 0x008fe20008000000 */
[C---:B0-----:R-:W-:Y:S01]  /*00c0*/  ISETP.NE.AND P0, PT, R9.reuse, R2, PT ;  /* 0x000000020900720c */ /* 0x041fe20003f05270 */
[----:B-1----:R-:W-:-:S03]  /*00d0*/  IMAD.WIDE.U32 R2, R9, 0x8, R6 ;  /* 0x0000000809027825 */ /* 0x002fc600078e0006 */
[----:B------:R-:W-:-:S04]  /*00e0*/  SEL R0, RZ, 0x1, P0 ;  /* 0x00000001ff007807 */ /* 0x000fc80000000000 */
[----:B------:R-:W-:-:S04]  /*00f0*/  SHF.L.U32 R5, R0, R5, RZ ;  /* 0x0000000500057219 */ /* 0x000fc800000006ff */
[----:B------:R-:W-:-:S04]  /*0100*/  LOP3.LUT R4, RZ, R5, RZ, 0x33, !PT ;  /* 0x00000005ff047212 */ /* 0x000fc800078e33ff */
[----:B------:R-:W-:-:S05]  /*0110*/  SHF.R.S32.HI R5, RZ, 0x1f, R4 ;  /* 0x0000001fff057819 */ /* 0x000fca0000011404 */
[----:B------:R-:W-:Y:S01]  /*0120*/  REDG.E.AND.64.STRONG.GPU desc[UR4][R2.64], R4 ;  /* 0x000000040200798e */ /* 0x000fe2000e92e504 */
[----:B------:R-:W-:Y:S05]  /*0130*/  EXIT ;  /* 0x000000000000794d */ /* 0x000fea0003800000 */
.L_x_5:
        /* <DEDUP_REMOVED lines=12> */
.L_x_7:


//--------------------- .nv.global.init           --------------------------
	.section	.nv.global.init,"aw",@progbits
.nv.global.init:
	.type		$str,@object
	.size		$str,(.L_0 - $str)
$str:
        /*0000*/ 	.byte	0x66, 0x6f, 0x75, 0x6e, 0x64, 0x21, 0x20, 0x61, 0x74, 0x20, 0x70, 0x61, 0x63, 0x6b, 0x65, 0x74
        /*0010*/ 	.byte	0x20, 0x25, 0x64, 0x2c, 0x20, 0x25, 0x64, 0x0a, 0x00
.L_0:


//--------------------- .nv.shared._Z8shift_orPPcPiPyi --------------------------
	.section	.nv.shared._Z8shift_orPPcPiPyi,"aw",@nobits
	.sectionflags	@""
	.align	8
.nv.shared._Z8shift_orPPcPiPyi:
	.zero		1036


//--------------------- .nv.shared.reserved.0     --------------------------
	.section	.nv.shared.reserved.0,"aw",@nobits
	.weak		__nv_reservedSMEM_offset_0_alias
	.size		__nv_reservedSMEM_offset_0_alias, 0, 64
	.other		__nv_reservedSMEM_offset_0_alias,@"STO_CUDA_RESERVED_SHARED STV_DEFAULT"
__nv_reservedSMEM_offset_0_alias:
	.zero		0
	.zero		64


//--------------------- .nv.constant0._Z8shift_orPPcPiPyi --------------------------
	.section	.nv.constant0._Z8shift_orPPcPiPyi,"a",@progbits
	.sectionflags	@""
	.align	4
.nv.constant0._Z8shift_orPPcPiPyi:
	.zero		924


//--------------------- .nv.constant0._Z16build_mask_tablePciPy --------------------------
	.section	.nv.constant0._Z16build_mask_tablePciPy,"a",@progbits
	.sectionflags	@""
	.align	4
.nv.constant0._Z16build_mask_tablePciPy:
	.zero		920


//--------------------- SYMBOLS --------------------------

	.type		.nv.reservedSmem.offset0,@object
	.size		.nv.reservedSmem.offset0,0x4
	.type		.nv.reservedSmem.cap,@object
	.size		.nv.reservedSmem.cap,0x4
	.type		vprintf,@function
